//
// Generated by NVIDIA NVVM Compiler
//
// Compiler Build ID: CL-36424714
// Cuda compilation tools, release 13.0, V13.0.88
// Based on NVVM 20.0.0
//

.version 9.0
.target sm_100
.address_size 64

	// .globl	_ZN3cub18CUB_300001_SM_10006detail11EmptyKernelIvEEvv
.global .align 4 .b8 precalc_xorwow_matrix[102400];
.global .align 4 .b8 precalc_xorwow_offset_matrix[102400];
.global .align 4 .b8 mrg32k3aM1[2304];
.global .align 4 .b8 mrg32k3aM2[2304];
.global .align 4 .b8 mrg32k3aM1SubSeq[2016];
.global .align 4 .b8 mrg32k3aM2SubSeq[2016];
.global .align 4 .b8 mrg32k3aM1Seq[2304];
.global .align 4 .b8 mrg32k3aM2Seq[2304];
.const .align 8 .b8 __cr_lgamma_table[72];
.global .align 1 .b8 _ZN41_INTERNAL_d4c0d89d_4_k_cu_c074d407_2766344cuda3std3__45__cpo5beginE[1];
.global .align 1 .b8 _ZN41_INTERNAL_d4c0d89d_4_k_cu_c074d407_2766344cuda3std3__45__cpo3endE[1];
.global .align 1 .b8 _ZN41_INTERNAL_d4c0d89d_4_k_cu_c074d407_2766344cuda3std3__45__cpo6cbeginE[1];
.global .align 1 .b8 _ZN41_INTERNAL_d4c0d89d_4_k_cu_c074d407_2766344cuda3std3__45__cpo4cendE[1];
.global .align 1 .b8 _ZN41_INTERNAL_d4c0d89d_4_k_cu_c074d407_2766344cuda3std3__45__cpo6rbeginE[1];
.global .align 1 .b8 _ZN41_INTERNAL_d4c0d89d_4_k_cu_c074d407_2766344cuda3std3__45__cpo4rendE[1];
.global .align 1 .b8 _ZN41_INTERNAL_d4c0d89d_4_k_cu_c074d407_2766344cuda3std3__45__cpo7crbeginE[1];
.global .align 1 .b8 _ZN41_INTERNAL_d4c0d89d_4_k_cu_c074d407_2766344cuda3std3__45__cpo5crendE[1];
.global .align 1 .b8 _ZN41_INTERNAL_d4c0d89d_4_k_cu_c074d407_2766344cuda3std3__443_GLOBAL__N__d4c0d89d_4_k_cu_c074d407_2766346ignoreE[1];
.global .align 1 .b8 _ZN41_INTERNAL_d4c0d89d_4_k_cu_c074d407_2766344cuda3std3__419piecewise_constructE[1];
.global .align 1 .b8 _ZN41_INTERNAL_d4c0d89d_4_k_cu_c074d407_2766344cuda3std3__48in_placeE[1];
.global .align 1 .b8 _ZN41_INTERNAL_d4c0d89d_4_k_cu_c074d407_2766344cuda3std3__420unreachable_sentinelE[1];
.global .align 1 .b8 _ZN41_INTERNAL_d4c0d89d_4_k_cu_c074d407_2766344cuda3std3__47nulloptE[1];
.global .align 1 .b8 _ZN41_INTERNAL_d4c0d89d_4_k_cu_c074d407_2766344cuda3std3__48unexpectE[1];
.global .align 1 .b8 _ZN41_INTERNAL_d4c0d89d_4_k_cu_c074d407_2766344cuda3std6ranges3__45__cpo4swapE[1];
.global .align 1 .b8 _ZN41_INTERNAL_d4c0d89d_4_k_cu_c074d407_2766344cuda3std6ranges3__45__cpo9iter_moveE[1];
.global .align 1 .b8 _ZN41_INTERNAL_d4c0d89d_4_k_cu_c074d407_2766344cuda3std6ranges3__45__cpo5beginE[1];
.global .align 1 .b8 _ZN41_INTERNAL_d4c0d89d_4_k_cu_c074d407_2766344cuda3std6ranges3__45__cpo3endE[1];
.global .align 1 .b8 _ZN41_INTERNAL_d4c0d89d_4_k_cu_c074d407_2766344cuda3std6ranges3__45__cpo6cbeginE[1];
.global .align 1 .b8 _ZN41_INTERNAL_d4c0d89d_4_k_cu_c074d407_2766344cuda3std6ranges3__45__cpo4cendE[1];
.global .align 1 .b8 _ZN41_INTERNAL_d4c0d89d_4_k_cu_c074d407_2766344cuda3std6ranges3__45__cpo7advanceE[1];
.global .align 1 .b8 _ZN41_INTERNAL_d4c0d89d_4_k_cu_c074d407_2766344cuda3std6ranges3__45__cpo9iter_swapE[1];
.global .align 1 .b8 _ZN41_INTERNAL_d4c0d89d_4_k_cu_c074d407_2766344cuda3std6ranges3__45__cpo4nextE[1];
.global .align 1 .b8 _ZN41_INTERNAL_d4c0d89d_4_k_cu_c074d407_2766344cuda3std6ranges3__45__cpo4prevE[1];
.global .align 1 .b8 _ZN41_INTERNAL_d4c0d89d_4_k_cu_c074d407_2766344cuda3std6ranges3__45__cpo4dataE[1];
.global .align 1 .b8 _ZN41_INTERNAL_d4c0d89d_4_k_cu_c074d407_2766344cuda3std6ranges3__45__cpo5cdataE[1];
.global .align 1 .b8 _ZN41_INTERNAL_d4c0d89d_4_k_cu_c074d407_2766344cuda3std6ranges3__45__cpo4sizeE[1];
.global .align 1 .b8 _ZN41_INTERNAL_d4c0d89d_4_k_cu_c074d407_2766344cuda3std6ranges3__45__cpo5ssizeE[1];
.global .align 1 .b8 _ZN41_INTERNAL_d4c0d89d_4_k_cu_c074d407_2766344cuda3std6ranges3__45__cpo8distanceE[1];
.global .align 1 .b8 _ZN41_INTERNAL_d4c0d89d_4_k_cu_c074d407_2766346thrust24THRUST_300001_SM_1000_NS8cuda_cub3parE[1];
.global .align 1 .b8 _ZN41_INTERNAL_d4c0d89d_4_k_cu_c074d407_2766346thrust24THRUST_300001_SM_1000_NS8cuda_cub10par_nosyncE[1];
.global .align 1 .b8 _ZN41_INTERNAL_d4c0d89d_4_k_cu_c074d407_2766346thrust24THRUST_300001_SM_1000_NS6system6detail10sequential3seqE[1];
.global .align 1 .b8 _ZN41_INTERNAL_d4c0d89d_4_k_cu_c074d407_2766346thrust24THRUST_300001_SM_1000_NS6system3cpp3parE[1];
.global .align 1 .b8 _ZN41_INTERNAL_d4c0d89d_4_k_cu_c074d407_2766346thrust24THRUST_300001_SM_1000_NS12placeholders2_1E[1];
.global .align 1 .b8 _ZN41_INTERNAL_d4c0d89d_4_k_cu_c074d407_2766346thrust24THRUST_300001_SM_1000_NS12placeholders2_2E[1];
.global .align 1 .b8 _ZN41_INTERNAL_d4c0d89d_4_k_cu_c074d407_2766346thrust24THRUST_300001_SM_1000_NS12placeholders2_3E[1];
.global .align 1 .b8 _ZN41_INTERNAL_d4c0d89d_4_k_cu_c074d407_2766346thrust24THRUST_300001_SM_1000_NS12placeholders2_4E[1];
.global .align 1 .b8 _ZN41_INTERNAL_d4c0d89d_4_k_cu_c074d407_2766346thrust24THRUST_300001_SM_1000_NS12placeholders2_5E[1];
.global .align 1 .b8 _ZN41_INTERNAL_d4c0d89d_4_k_cu_c074d407_2766346thrust24THRUST_300001_SM_1000_NS12placeholders2_6E[1];
.global .align 1 .b8 _ZN41_INTERNAL_d4c0d89d_4_k_cu_c074d407_2766346thrust24THRUST_300001_SM_1000_NS12placeholders2_7E[1];
.global .align 1 .b8 _ZN41_INTERNAL_d4c0d89d_4_k_cu_c074d407_2766346thrust24THRUST_300001_SM_1000_NS12placeholders2_8E[1];
.global .align 1 .b8 _ZN41_INTERNAL_d4c0d89d_4_k_cu_c074d407_2766346thrust24THRUST_300001_SM_1000_NS12placeholders2_9E[1];
.global .align 1 .b8 _ZN41_INTERNAL_d4c0d89d_4_k_cu_c074d407_2766346thrust24THRUST_300001_SM_1000_NS12placeholders3_10E[1];
.global .align 1 .b8 _ZN41_INTERNAL_d4c0d89d_4_k_cu_c074d407_2766346thrust24THRUST_300001_SM_1000_NS3seqE[1];
.global .align 1 .b8 _ZN41_INTERNAL_d4c0d89d_4_k_cu_c074d407_2766346thrust24THRUST_300001_SM_1000_NS6deviceE[1];

.visible .entry _ZN3cub18CUB_300001_SM_10006detail11EmptyKernelIvEEvv()
{


	ret;

}


// ===== COMPILED SASS (sm_100) =====

	.target	sm_100

	.elftype	@"ET_EXEC"


//--------------------- .note.nv.tkinfo           --------------------------
	.section	.note.nv.tkinfo,"",@"SHT_NOTE"
	.sectionflags	@"SHF_NOTE_NV_TKINFO"
	.tkinfo
        /*0018*/ 	.word	0x00000002
        /*0030*/ 	.string	""
        /*0030*/ 	.string	"ptxas"
        /*0030*/ 	.string	"Cuda compilation tools, release 13.0, V13.0.88"
        /*0030*/ 	.string	"Build cuda_13.0.r13.0/compiler.36424714_0"
        /*0030*/ 	.string	"-arch sm_100 -m 64 "



//--------------------- .note.nv.cuinfo           --------------------------
	.section	.note.nv.cuinfo,"",@"SHT_NOTE"
	.sectionflags	@"SHF_NOTE_NV_CUINFO"
        /*0018*/ 	.short	0x0002
        /*001a*/ 	.short	0x0064
        /*001c*/ 	.short	0x0082
	.zero		2


//--------------------- .nv.info                  --------------------------
	.section	.nv.info,"",@"SHT_CUDA_INFO"
	.align	4


	//----- nvinfo : EIATTR_REGCOUNT
	.align		4
        /*0000*/ 	.byte	0x04, 0x2f
        /*0002*/ 	.short	(.L_55 - .L_54)
	.align		4
.L_54:
        /*0004*/ 	.word	index@(_ZN3cub18CUB_300001_SM_10006detail11EmptyKernelIvEEvv)
        /*0008*/ 	.word	0x00000004


	//----- nvinfo : EIATTR_FRAME_SIZE
	.align		4
.L_55:
        /*000c*/ 	.byte	0x04, 0x11
        /*000e*/ 	.short	(.L_57 - .L_56)
	.align		4
.L_56:
        /*0010*/ 	.word	index@(_ZN3cub18CUB_300001_SM_10006detail11EmptyKernelIvEEvv)
        /*0014*/ 	.word	0x00000000


	//----- nvinfo : EIATTR_MIN_STACK_SIZE
	.align		4
.L_57:
        /*0018*/ 	.byte	0x04, 0x12
        /*001a*/ 	.short	(.L_59 - .L_58)
	.align		4
.L_58:
        /*001c*/ 	.word	index@(_ZN3cub18CUB_300001_SM_10006detail11EmptyKernelIvEEvv)
        /*0020*/ 	.word	0x00000000
.L_59:


//--------------------- .nv.compat                --------------------------
	.section	.nv.compat,"",@"SHT_CUDA_COMPAT_INFO"
	.align	4
        /*0000*/ 	.byte	0x02, 0x09, 0x00, 0x00, 0x02, 0x02, 0x01, 0x00, 0x02, 0x05, 0x05, 0x00, 0x03, 0x07, 0x01, 0x01
        /*0010*/ 	.byte	0x02, 0x03, 0x00, 0x00, 0x02, 0x06, 0x01, 0x00, 0x04, 0x0b, 0x08, 0x00, 0x09, 0x00, 0x00, 0x00
        /*0020*/ 	.byte	0x00, 0x00, 0x00, 0x00


//--------------------- .nv.info._ZN3cub18CUB_300001_SM_10006detail11EmptyKernelIvEEvv --------------------------
	.section	.nv.info._ZN3cub18CUB_300001_SM_10006detail11EmptyKernelIvEEvv,"",@"SHT_CUDA_INFO"
	.sectionflags	@""
	.align	4


	//----- nvinfo : EIATTR_CUDA_API_VERSION
	.align		4
        /*0000*/ 	.byte	0x04, 0x37
        /*0002*/ 	.short	(.L_61 - .L_60)
.L_60:
        /*0004*/ 	.word	0x00000082


	//----- nvinfo : EIATTR_SPARSE_MMA_MASK
	.align		4
.L_61:
        /*0008*/ 	.byte	0x03, 0x50
        /*000a*/ 	.short	0x0000


	//----- nvinfo : EIATTR_MAXREG_COUNT
	.align		4
        /*000c*/ 	.byte	0x03, 0x1b
        /*000e*/ 	.short	0x00ff


	//----- nvinfo : EIATTR_MERCURY_ISA_VERSION
	.align		4
        /*0010*/ 	.byte	0x03, 0x5f
        /*0012*/ 	.short	0x0101


	//----- nvinfo : EIATTR_VRC_CTA_INIT_COUNT
	.align		4
        /*0014*/ 	.byte	0x02, 0x4a
	.zero		1
	.zero		1


	//----- nvinfo : EIATTR_EXIT_INSTR_OFFSETS
	.align		4
        /*0018*/ 	.byte	0x04, 0x1c
        /*001a*/ 	.short	(.L_63 - .L_62)


	//   ....[0]....
.L_62:
        /*001c*/ 	.word	0x00000010


	//----- nvinfo : EIATTR_SW_WAR
	.align		4
.L_63:
        /*0020*/ 	.byte	0x04, 0x36
        /*0022*/ 	.short	(.L_65 - .L_64)
.L_64:
        /*0024*/ 	.word	0x00000008
.L_65:


//--------------------- .nv.callgraph             --------------------------
	.section	.nv.callgraph,"",@"SHT_CUDA_CALLGRAPH"
	.align	4
	.sectionentsize	8
	.align		4
        /*0000*/ 	.word	0x00000000
	.align		4
        /*0004*/ 	.word	0xffffffff
	.align		4
        /*0008*/ 	.word	0x00000000
	.align		4
        /*000c*/ 	.word	0xfffffffe
	.align		4
        /*0010*/ 	.word	0x00000000
	.align		4
        /*0014*/ 	.word	0xfffffffd
	.align		4
        /*0018*/ 	.word	0x00000000
	.align		4
        /*001c*/ 	.word	0xfffffffc


//--------------------- .nv.constant4             --------------------------
	.section	.nv.constant4,"a",@progbits
	.align	8
	.align		8
.nv.constant4:
        /*0000*/ 	.dword	precalc_xorwow_matrix
	.align		8
        /*0008*/ 	.dword	precalc_xorwow_offset_matrix
	.align		8
        /*0010*/ 	.dword	mrg32k3aM1
	.align		8
        /*0018*/ 	.dword	mrg32k3aM2
	.align		8
        /*0020*/ 	.dword	mrg32k3aM1SubSeq
	.align		8
        /*0028*/ 	.dword	mrg32k3aM2SubSeq
	.align		8
        /*0030*/ 	.dword	mrg32k3aM1Seq
	.align		8
        /*0038*/ 	.dword	mrg32k3aM2Seq
	.align		8
        /*0040*/ 	.dword	_ZN41_INTERNAL_d4c0d89d_4_k_cu_c074d407_2771924cuda3std3__45__cpo5beginE
	.align		8
        /*0048*/ 	.dword	_ZN41_INTERNAL_d4c0d89d_4_k_cu_c074d407_2771924cuda3std3__45__cpo3endE
	.align		8
        /*0050*/ 	.dword	_ZN41_INTERNAL_d4c0d89d_4_k_cu_c074d407_2771924cuda3std3__45__cpo6cbeginE
	.align		8
        /*0058*/ 	.dword	_ZN41_INTERNAL_d4c0d89d_4_k_cu_c074d407_2771924cuda3std3__45__cpo4cendE
	.align		8
        /*0060*/ 	.dword	_ZN41_INTERNAL_d4c0d89d_4_k_cu_c074d407_2771924cuda3std3__45__cpo6rbeginE
	.align		8
        /*0068*/ 	.dword	_ZN41_INTERNAL_d4c0d89d_4_k_cu_c074d407_2771924cuda3std3__45__cpo4rendE
	.align		8
        /*0070*/ 	.dword	_ZN41_INTERNAL_d4c0d89d_4_k_cu_c074d407_2771924cuda3std3__45__cpo7crbeginE
	.align		8
        /*0078*/ 	.dword	_ZN41_INTERNAL_d4c0d89d_4_k_cu_c074d407_2771924cuda3std3__45__cpo5crendE
	.align		8
        /*0080*/ 	.dword	_ZN41_INTERNAL_d4c0d89d_4_k_cu_c074d407_2771924cuda3std3__443_GLOBAL__N__d4c0d89d_4_k_cu_c074d407_2771926ignoreE
	.align		8
        /*0088*/ 	.dword	_ZN41_INTERNAL_d4c0d89d_4_k_cu_c074d407_2771924cuda3std3__419piecewise_constructE
	.align		8
        /*0090*/ 	.dword	_ZN41_INTERNAL_d4c0d89d_4_k_cu_c074d407_2771924cuda3std3__48in_placeE
	.align		8
        /*0098*/ 	.dword	_ZN41_INTERNAL_d4c0d89d_4_k_cu_c074d407_2771924cuda3std3__420unreachable_sentinelE
	.align		8
        /*00a0*/ 	.dword	_ZN41_INTERNAL_d4c0d89d_4_k_cu_c074d407_2771924cuda3std3__47nulloptE
	.align		8
        /*00a8*/ 	.dword	_ZN41_INTERNAL_d4c0d89d_4_k_cu_c074d407_2771924cuda3std3__48unexpectE
	.align		8
        /*00b0*/ 	.dword	_ZN41_INTERNAL_d4c0d89d_4_k_cu_c074d407_2771924cuda3std6ranges3__45__cpo4swapE
	.align		8
        /*00b8*/ 	.dword	_ZN41_INTERNAL_d4c0d89d_4_k_cu_c074d407_2771924cuda3std6ranges3__45__cpo9iter_moveE
	.align		8
        /*00c0*/ 	.dword	_ZN41_INTERNAL_d4c0d89d_4_k_cu_c074d407_2771924cuda3std6ranges3__45__cpo5beginE
	.align		8
        /*00c8*/ 	.dword	_ZN41_INTERNAL_d4c0d89d_4_k_cu_c074d407_2771924cuda3std6ranges3__45__cpo3endE
	.align		8
        /*00d0*/ 	.dword	_ZN41_INTERNAL_d4c0d89d_4_k_cu_c074d407_2771924cuda3std6ranges3__45__cpo6cbeginE
	.align		8
        /*00d8*/ 	.dword	_ZN41_INTERNAL_d4c0d89d_4_k_cu_c074d407_2771924cuda3std6ranges3__45__cpo4cendE
	.align		8
        /*00e0*/ 	.dword	_ZN41_INTERNAL_d4c0d89d_4_k_cu_c074d407_2771924cuda3std6ranges3__45__cpo7advanceE
	.align		8
        /*00e8*/ 	.dword	_ZN41_INTERNAL_d4c0d89d_4_k_cu_c074d407_2771924cuda3std6ranges3__45__cpo9iter_swapE
	.align		8
        /*00f0*/ 	.dword	_ZN41_INTERNAL_d4c0d89d_4_k_cu_c074d407_2771924cuda3std6ranges3__45__cpo4nextE
	.align		8
        /*00f8*/ 	.dword	_ZN41_INTERNAL_d4c0d89d_4_k_cu_c074d407_2771924cuda3std6ranges3__45__cpo4prevE
	.align		8
        /*0100*/ 	.dword	_ZN41_INTERNAL_d4c0d89d_4_k_cu_c074d407_2771924cuda3std6ranges3__45__cpo4dataE
	.align		8
        /*0108*/ 	.dword	_ZN41_INTERNAL_d4c0d89d_4_k_cu_c074d407_2771924cuda3std6ranges3__45__cpo5cdataE
	.align		8
        /*0110*/ 	.dword	_ZN41_INTERNAL_d4c0d89d_4_k_cu_c074d407_2771924cuda3std6ranges3__45__cpo4sizeE
	.align		8
        /*0118*/ 	.dword	_ZN41_INTERNAL_d4c0d89d_4_k_cu_c074d407_2771924cuda3std6ranges3__45__cpo5ssizeE
	.align		8
        /*0120*/ 	.dword	_ZN41_INTERNAL_d4c0d89d_4_k_cu_c074d407_2771924cuda3std6ranges3__45__cpo8distanceE
	.align		8
        /*0128*/ 	.dword	_ZN41_INTERNAL_d4c0d89d_4_k_cu_c074d407_2771926thrust24THRUST_300001_SM_1000_NS8cuda_cub3parE
	.align		8
        /*0130*/ 	.dword	_ZN41_INTERNAL_d4c0d89d_4_k_cu_c074d407_2771926thrust24THRUST_300001_SM_1000_NS8cuda_cub10par_nosyncE
	.align		8
        /*0138*/ 	.dword	_ZN41_INTERNAL_d4c0d89d_4_k_cu_c074d407_2771926thrust24THRUST_300001_SM_1000_NS6system6detail10sequential3seqE
	.align		8
        /*0140*/ 	.dword	_ZN41_INTERNAL_d4c0d89d_4_k_cu_c074d407_2771926thrust24THRUST_300001_SM_1000_NS6system3cpp3parE
	.align		8
        /*0148*/ 	.dword	_ZN41_INTERNAL_d4c0d89d_4_k_cu_c074d407_2771926thrust24THRUST_300001_SM_1000_NS12placeholders2_1E
	.align		8
        /*0150*/ 	.dword	_ZN41_INTERNAL_d4c0d89d_4_k_cu_c074d407_2771926thrust24THRUST_300001_SM_1000_NS12placeholders2_2E
	.align		8
        /*0158*/ 	.dword	_ZN41_INTERNAL_d4c0d89d_4_k_cu_c074d407_2771926thrust24THRUST_300001_SM_1000_NS12placeholders2_3E
	.align		8
        /*0160*/ 	.dword	_ZN41_INTERNAL_d4c0d89d_4_k_cu_c074d407_2771926thrust24THRUST_300001_SM_1000_NS12placeholders2_4E
	.align		8
        /*0168*/ 	.dword	_ZN41_INTERNAL_d4c0d89d_4_k_cu_c074d407_2771926thrust24THRUST_300001_SM_1000_NS12placeholders2_5E
	.align		8
        /*0170*/ 	.dword	_ZN41_INTERNAL_d4c0d89d_4_k_cu_c074d407_2771926thrust24THRUST_300001_SM_1000_NS12placeholders2_6E
	.align		8
        /*0178*/ 	.dword	_ZN41_INTERNAL_d4c0d89d_4_k_cu_c074d407_2771926thrust24THRUST_300001_SM_1000_NS12placeholders2_7E
	.align		8
        /*0180*/ 	.dword	_ZN41_INTERNAL_d4c0d89d_4_k_cu_c074d407_2771926thrust24THRUST_300001_SM_1000_NS12placeholders2_8E
	.align		8
        /*0188*/ 	.dword	_ZN41_INTERNAL_d4c0d89d_4_k_cu_c074d407_2771926thrust24THRUST_300001_SM_1000_NS12placeholders2_9E
	.align		8
        /*0190*/ 	.dword	_ZN41_INTERNAL_d4c0d89d_4_k_cu_c074d407_2771926thrust24THRUST_300001_SM_1000_NS12placeholders3_10E
	.align		8
        /*0198*/ 	.dword	_ZN41_INTERNAL_d4c0d89d_4_k_cu_c074d407_2771926thrust24THRUST_300001_SM_1000_NS3seqE
	.align		8
        /*01a0*/ 	.dword	_ZN41_INTERNAL_d4c0d89d_4_k_cu_c074d407_2771926thrust24THRUST_300001_SM_1000_NS6deviceE


//--------------------- .nv.constant3             --------------------------
	.section	.nv.constant3,"a",@progbits
	.align	8
.nv.constant3:
	.type		__cr_lgamma_table,@object
	.size		__cr_lgamma_table,(.L_8 - __cr_lgamma_table)
__cr_lgamma_table:
        /*0000*/ 	.byte	0x00, 0x00, 0x00, 0x00, 0x00, 0x00, 0x00, 0x00, 0x00, 0x00, 0x00, 0x00, 0x00, 0x00, 0x00, 0x00
        /*0010*/ 	.byte	0xef, 0x39, 0xfa, 0xfe, 0x42, 0x2e, 0xe6, 0x3f, 0x02, 0x20, 0x2a, 0xfa, 0x0b, 0xab, 0xfc, 0x3f
        /*0020*/ 	.byte	0xf9, 0x2c, 0x92, 0x7c, 0xa7, 0x6c, 0x09, 0x40, 0xc9, 0x79, 0x44, 0x3c, 0x64, 0x26, 0x13, 0x40
        /*0030*/ 	.byte	0xca, 0x01, 0xcf, 0x3a, 0x27, 0x51, 0x1a, 0x40, 0x30, 0xcc, 0x2d, 0xf3, 0xe1, 0x0c, 0x21, 0x40
        /*0040*/ 	.byte	0x0d, 0xb7, 0xfc, 0x82, 0x8e, 0x35, 0x25, 0x40
.L_8:


//--------------------- .text._ZN3cub18CUB_300001_SM_10006detail11EmptyKernelIvEEvv --------------------------
	.section	.text._ZN3cub18CUB_300001_SM_10006detail11EmptyKernelIvEEvv,"ax",@progbits
	.align	128
        .global         _ZN3cub18CUB_300001_SM_10006detail11EmptyKernelIvEEvv
        .type           _ZN3cub18CUB_300001_SM_10006detail11EmptyKernelIvEEvv,@function
        .size           _ZN3cub18CUB_300001_SM_10006detail11EmptyKernelIvEEvv,(.L_x_1 - _ZN3cub18CUB_300001_SM_10006detail11EmptyKernelIvEEvv)
        .other          _ZN3cub18CUB_300001_SM_10006detail11EmptyKernelIvEEvv,@"STO_CUDA_ENTRY STV_DEFAULT"
_ZN3cub18CUB_300001_SM_10006detail11EmptyKernelIvEEvv:
.text._ZN3cub18CUB_300001_SM_10006detail11EmptyKernelIvEEvv:
[----:B------:R-:W-:Y:S01]  /*0000*/  LDC R1, c[0x0][0x37c] ;  /* 0x0000df00ff017b82 */ /* 0x000fe20000000800 */
[----:B------:R-:W-:Y:S05]  /*0010*/  EXIT ;  /* 0x000000000000794d */ /* 0x000fea0003800000 */
.L_x_0:
[----:B------:R-:W-:-:S00]  /*0020*/  BRA `(.L_x_0) ;  /* 0xfffffffc00fc7947 */ /* 0x000fc0000383ffff */
[----:B------:R-:W-:-:S00]  /*0030*/  NOP ;  /* 0x0000000000007918 */ /* 0x000fc00000000000 */
        /* <DEDUP_REMOVED lines=12> */
.L_x_1:


//--------------------- .nv.global.init           --------------------------
	.section	.nv.global.init,"aw",@progbits
	.align	4
.nv.global.init:
	.type		mrg32k3aM1SubSeq,@object
	.size		mrg32k3aM1SubSeq,(mrg32k3aM2SubSeq - mrg32k3aM1SubSeq)
mrg32k3aM1SubSeq:
        /*0000*/ 	.byte	0x0b, 0xcc, 0xee, 0x04, 0x73, 0x29, 0x8b, 0x6f, 0xf6, 0x53, 0x03, 0xf6, 0x23, 0xf6, 0xea, 0xda
        /* <DEDUP_REMOVED lines=125> */
	.type		mrg32k3aM2SubSeq,@object
	.size		mrg32k3aM2SubSeq,(mrg32k3aM1 - mrg32k3aM2SubSeq)
mrg32k3aM2SubSeq:
        /* <DEDUP_REMOVED lines=126> */
	.type		mrg32k3aM1,@object
	.size		mrg32k3aM1,(mrg32k3aM1Seq - mrg32k3aM1)
mrg32k3aM1:
        /* <DEDUP_REMOVED lines=144> */
	.type		mrg32k3aM1Seq,@object
	.size		mrg32k3aM1Seq,(mrg32k3aM2 - mrg32k3aM1Seq)
mrg32k3aM1Seq:
        /* <DEDUP_REMOVED lines=144> */
	.type		mrg32k3aM2,@object
	.size		mrg32k3aM2,(mrg32k3aM2Seq - mrg32k3aM2)
mrg32k3aM2:
        /* <DEDUP_REMOVED lines=144> */
	.type		mrg32k3aM2Seq,@object
	.size		mrg32k3aM2Seq,(precalc_xorwow_matrix - mrg32k3aM2Seq)
mrg32k3aM2Seq:
        /* <DEDUP_REMOVED lines=144> */
	.type		precalc_xorwow_matrix,@object
	.size		precalc_xorwow_matrix,(precalc_xorwow_offset_matrix - precalc_xorwow_matrix)
precalc_xorwow_matrix:
        /* <DEDUP_REMOVED lines=6400> */
	.type		precalc_xorwow_offset_matrix,@object
	.size		precalc_xorwow_offset_matrix,(.L_1 - precalc_xorwow_offset_matrix)
precalc_xorwow_offset_matrix:
        /* <DEDUP_REMOVED lines=6400> */
.L_1:


//--------------------- .nv.shared.reserved.0     --------------------------
	.section	.nv.shared.reserved.0,"aw",@nobits
	.weak		__nv_reservedSMEM_offset_0_alias
	.size		__nv_reservedSMEM_offset_0_alias, 0, 64
	.other		__nv_reservedSMEM_offset_0_alias,@"STO_CUDA_RESERVED_SHARED STV_DEFAULT"
__nv_reservedSMEM_offset_0_alias:
	.zero		0
	.zero		64


//--------------------- .nv.global                --------------------------
	.section	.nv.global,"aw",@nobits
.nv.global:
	.type		_ZN41_INTERNAL_d4c0d89d_4_k_cu_c074d407_2771926thrust24THRUST_300001_SM_1000_NS12placeholders2_8E,@object
	.size		_ZN41_INTERNAL_d4c0d89d_4_k_cu_c074d407_2771926thrust24THRUST_300001_SM_1000_NS12placeholders2_8E,(_ZN41_INTERNAL_d4c0d89d_4_k_cu_c074d407_2771924cuda3std3__443_GLOBAL__N__d4c0d89d_4_k_cu_c074d407_2771926ignoreE - _ZN41_INTERNAL_d4c0d89d_4_k_cu_c074d407_2771926thrust24THRUST_300001_SM_1000_NS12placeholders2_8E)
_ZN41_INTERNAL_d4c0d89d_4_k_cu_c074d407_2771926thrust24THRUST_300001_SM_1000_NS12placeholders2_8E:
	.zero		1
	.type		_ZN41_INTERNAL_d4c0d89d_4_k_cu_c074d407_2771924cuda3std3__443_GLOBAL__N__d4c0d89d_4_k_cu_c074d407_2771926ignoreE,@object
	.size		_ZN41_INTERNAL_d4c0d89d_4_k_cu_c074d407_2771924cuda3std3__443_GLOBAL__N__d4c0d89d_4_k_cu_c074d407_2771926ignoreE,(_ZN41_INTERNAL_d4c0d89d_4_k_cu_c074d407_2771924cuda3std6ranges3__45__cpo4dataE - _ZN41_INTERNAL_d4c0d89d_4_k_cu_c074d407_2771924cuda3std3__443_GLOBAL__N__d4c0d89d_4_k_cu_c074d407_2771926ignoreE)
_ZN41_INTERNAL_d4c0d89d_4_k_cu_c074d407_2771924cuda3std3__443_GLOBAL__N__d4c0d89d_4_k_cu_c074d407_2771926ignoreE:
	.zero		1
	.type		_ZN41_INTERNAL_d4c0d89d_4_k_cu_c074d407_2771924cuda3std6ranges3__45__cpo4dataE,@object
	.size		_ZN41_INTERNAL_d4c0d89d_4_k_cu_c074d407_2771924cuda3std6ranges3__45__cpo4dataE,(_ZN41_INTERNAL_d4c0d89d_4_k_cu_c074d407_2771926thrust24THRUST_300001_SM_1000_NS6system3cpp3parE - _ZN41_INTERNAL_d4c0d89d_4_k_cu_c074d407_2771924cuda3std6ranges3__45__cpo4dataE)
_ZN41_INTERNAL_d4c0d89d_4_k_cu_c074d407_2771924cuda3std6ranges3__45__cpo4dataE:
	.zero		1
	.type		_ZN41_INTERNAL_d4c0d89d_4_k_cu_c074d407_2771926thrust24THRUST_300001_SM_1000_NS6system3cpp3parE,@object
	.size		_ZN41_INTERNAL_d4c0d89d_4_k_cu_c074d407_2771926thrust24THRUST_300001_SM_1000_NS6system3cpp3parE,(_ZN41_INTERNAL_d4c0d89d_4_k_cu_c074d407_2771924cuda3std3__45__cpo5beginE - _ZN41_INTERNAL_d4c0d89d_4_k_cu_c074d407_2771926thrust24THRUST_300001_SM_1000_NS6system3cpp3parE)
_ZN41_INTERNAL_d4c0d89d_4_k_cu_c074d407_2771926thrust24THRUST_300001_SM_1000_NS6system3cpp3parE:
	.zero		1
	.type		_ZN41_INTERNAL_d4c0d89d_4_k_cu_c074d407_2771924cuda3std3__45__cpo5beginE,@object
	.size		_ZN41_INTERNAL_d4c0d89d_4_k_cu_c074d407_2771924cuda3std3__45__cpo5beginE,(_ZN41_INTERNAL_d4c0d89d_4_k_cu_c074d407_2771924cuda3std6ranges3__45__cpo5beginE - _ZN41_INTERNAL_d4c0d89d_4_k_cu_c074d407_2771924cuda3std3__45__cpo5beginE)
_ZN41_INTERNAL_d4c0d89d_4_k_cu_c074d407_2771924cuda3std3__45__cpo5beginE:
	.zero		1
	.type		_ZN41_INTERNAL_d4c0d89d_4_k_cu_c074d407_2771924cuda3std6ranges3__45__cpo5beginE,@object
	.size		_ZN41_INTERNAL_d4c0d89d_4_k_cu_c074d407_2771924cuda3std6ranges3__45__cpo5beginE,(_ZN41_INTERNAL_d4c0d89d_4_k_cu_c074d407_2771926thrust24THRUST_300001_SM_1000_NS6deviceE - _ZN41_INTERNAL_d4c0d89d_4_k_cu_c074d407_2771924cuda3std6ranges3__45__cpo5beginE)
_ZN41_INTERNAL_d4c0d89d_4_k_cu_c074d407_2771924cuda3std6ranges3__45__cpo5beginE:
	.zero		1
	.type		_ZN41_INTERNAL_d4c0d89d_4_k_cu_c074d407_2771926thrust24THRUST_300001_SM_1000_NS6deviceE,@object
	.size		_ZN41_INTERNAL_d4c0d89d_4_k_cu_c074d407_2771926thrust24THRUST_300001_SM_1000_NS6deviceE,(_ZN41_INTERNAL_d4c0d89d_4_k_cu_c074d407_2771924cuda3std3__47nulloptE - _ZN41_INTERNAL_d4c0d89d_4_k_cu_c074d407_2771926thrust24THRUST_300001_SM_1000_NS6deviceE)
_ZN41_INTERNAL_d4c0d89d_4_k_cu_c074d407_2771926thrust24THRUST_300001_SM_1000_NS6deviceE:
	.zero		1
	.type		_ZN41_INTERNAL_d4c0d89d_4_k_cu_c074d407_2771924cuda3std3__47nulloptE,@object
	.size		_ZN41_INTERNAL_d4c0d89d_4_k_cu_c074d407_2771924cuda3std3__47nulloptE,(_ZN41_INTERNAL_d4c0d89d_4_k_cu_c074d407_2771924cuda3std6ranges3__45__cpo8distanceE - _ZN41_INTERNAL_d4c0d89d_4_k_cu_c074d407_2771924cuda3std3__47nulloptE)
_ZN41_INTERNAL_d4c0d89d_4_k_cu_c074d407_2771924cuda3std3__47nulloptE:
	.zero		1
	.type		_ZN41_INTERNAL_d4c0d89d_4_k_cu_c074d407_2771924cuda3std6ranges3__45__cpo8distanceE,@object
	.size		_ZN41_INTERNAL_d4c0d89d_4_k_cu_c074d407_2771924cuda3std6ranges3__45__cpo8distanceE,(_ZN41_INTERNAL_d4c0d89d_4_k_cu_c074d407_2771926thrust24THRUST_300001_SM_1000_NS12placeholders2_4E - _ZN41_INTERNAL_d4c0d89d_4_k_cu_c074d407_2771924cuda3std6ranges3__45__cpo8distanceE)
_ZN41_INTERNAL_d4c0d89d_4_k_cu_c074d407_2771924cuda3std6ranges3__45__cpo8distanceE:
	.zero		1
	.type		_ZN41_INTERNAL_d4c0d89d_4_k_cu_c074d407_2771926thrust24THRUST_300001_SM_1000_NS12placeholders2_4E,@object
	.size		_ZN41_INTERNAL_d4c0d89d_4_k_cu_c074d407_2771926thrust24THRUST_300001_SM_1000_NS12placeholders2_4E,(_ZN41_INTERNAL_d4c0d89d_4_k_cu_c074d407_2771924cuda3std3__45__cpo6rbeginE - _ZN41_INTERNAL_d4c0d89d_4_k_cu_c074d407_2771926thrust24THRUST_300001_SM_1000_NS12placeholders2_4E)
_ZN41_INTERNAL_d4c0d89d_4_k_cu_c074d407_2771926thrust24THRUST_300001_SM_1000_NS12placeholders2_4E:
	.zero		1
	.type		_ZN41_INTERNAL_d4c0d89d_4_k_cu_c074d407_2771924cuda3std3__45__cpo6rbeginE,@object
	.size		_ZN41_INTERNAL_d4c0d89d_4_k_cu_c074d407_2771924cuda3std3__45__cpo6rbeginE,(_ZN41_INTERNAL_d4c0d89d_4_k_cu_c074d407_2771924cuda3std6ranges3__45__cpo7advanceE - _ZN41_INTERNAL_d4c0d89d_4_k_cu_c074d407_2771924cuda3std3__45__cpo6rbeginE)
_ZN41_INTERNAL_d4c0d89d_4_k_cu_c074d407_2771924cuda3std3__45__cpo6rbeginE:
	.zero		1
	.type		_ZN41_INTERNAL_d4c0d89d_4_k_cu_c074d407_2771924cuda3std6ranges3__45__cpo7advanceE,@object
	.size		_ZN41_INTERNAL_d4c0d89d_4_k_cu_c074d407_2771924cuda3std6ranges3__45__cpo7advanceE,(_ZN41_INTERNAL_d4c0d89d_4_k_cu_c074d407_2771926thrust24THRUST_300001_SM_1000_NS12placeholders3_10E - _ZN41_INTERNAL_d4c0d89d_4_k_cu_c074d407_2771924cuda3std6ranges3__45__cpo7advanceE)
_ZN41_INTERNAL_d4c0d89d_4_k_cu_c074d407_2771924cuda3std6ranges3__45__cpo7advanceE:
	.zero		1
	.type		_ZN41_INTERNAL_d4c0d89d_4_k_cu_c074d407_2771926thrust24THRUST_300001_SM_1000_NS12placeholders3_10E,@object
	.size		_ZN41_INTERNAL_d4c0d89d_4_k_cu_c074d407_2771926thrust24THRUST_300001_SM_1000_NS12placeholders3_10E,(_ZN41_INTERNAL_d4c0d89d_4_k_cu_c074d407_2771924cuda3std3__48in_placeE - _ZN41_INTERNAL_d4c0d89d_4_k_cu_c074d407_2771926thrust24THRUST_300001_SM_1000_NS12placeholders3_10E)
_ZN41_INTERNAL_d4c0d89d_4_k_cu_c074d407_2771926thrust24THRUST_300001_SM_1000_NS12placeholders3_10E:
	.zero		1
	.type		_ZN41_INTERNAL_d4c0d89d_4_k_cu_c074d407_2771924cuda3std3__48in_placeE,@object
	.size		_ZN41_INTERNAL_d4c0d89d_4_k_cu_c074d407_2771924cuda3std3__48in_placeE,(_ZN41_INTERNAL_d4c0d89d_4_k_cu_c074d407_2771924cuda3std6ranges3__45__cpo4sizeE - _ZN41_INTERNAL_d4c0d89d_4_k_cu_c074d407_2771924cuda3std3__48in_placeE)
_ZN41_INTERNAL_d4c0d89d_4_k_cu_c074d407_2771924cuda3std3__48in_placeE:
	.zero		1
	.type		_ZN41_INTERNAL_d4c0d89d_4_k_cu_c074d407_2771924cuda3std6ranges3__45__cpo4sizeE,@object
	.size		_ZN41_INTERNAL_d4c0d89d_4_k_cu_c074d407_2771924cuda3std6ranges3__45__cpo4sizeE,(_ZN41_INTERNAL_d4c0d89d_4_k_cu_c074d407_2771926thrust24THRUST_300001_SM_1000_NS12placeholders2_2E - _ZN41_INTERNAL_d4c0d89d_4_k_cu_c074d407_2771924cuda3std6ranges3__45__cpo4sizeE)
_ZN41_INTERNAL_d4c0d89d_4_k_cu_c074d407_2771924cuda3std6ranges3__45__cpo4sizeE:
	.zero		1
	.type		_ZN41_INTERNAL_d4c0d89d_4_k_cu_c074d407_2771926thrust24THRUST_300001_SM_1000_NS12placeholders2_2E,@object
	.size		_ZN41_INTERNAL_d4c0d89d_4_k_cu_c074d407_2771926thrust24THRUST_300001_SM_1000_NS12placeholders2_2E,(_ZN41_INTERNAL_d4c0d89d_4_k_cu_c074d407_2771924cuda3std3__45__cpo6cbeginE - _ZN41_INTERNAL_d4c0d89d_4_k_cu_c074d407_2771926thrust24THRUST_300001_SM_1000_NS12placeholders2_2E)
_ZN41_INTERNAL_d4c0d89d_4_k_cu_c074d407_2771926thrust24THRUST_300001_SM_1000_NS12placeholders2_2E:
	.zero		1
	.type		_ZN41_INTERNAL_d4c0d89d_4_k_cu_c074d407_2771924cuda3std3__45__cpo6cbeginE,@object
	.size		_ZN41_INTERNAL_d4c0d89d_4_k_cu_c074d407_2771924cuda3std3__45__cpo6cbeginE,(_ZN41_INTERNAL_d4c0d89d_4_k_cu_c074d407_2771924cuda3std6ranges3__45__cpo6cbeginE - _ZN41_INTERNAL_d4c0d89d_4_k_cu_c074d407_2771924cuda3std3__45__cpo6cbeginE)
_ZN41_INTERNAL_d4c0d89d_4_k_cu_c074d407_2771924cuda3std3__45__cpo6cbeginE:
	.zero		1
	.type		_ZN41_INTERNAL_d4c0d89d_4_k_cu_c074d407_2771924cuda3std6ranges3__45__cpo6cbeginE,@object
	.size		_ZN41_INTERNAL_d4c0d89d_4_k_cu_c074d407_2771924cuda3std6ranges3__45__cpo6cbeginE,(_ZN41_INTERNAL_d4c0d89d_4_k_cu_c074d407_2771926thrust24THRUST_300001_SM_1000_NS12placeholders2_6E - _ZN41_INTERNAL_d4c0d89d_4_k_cu_c074d407_2771924cuda3std6ranges3__45__cpo6cbeginE)
_ZN41_INTERNAL_d4c0d89d_4_k_cu_c074d407_2771924cuda3std6ranges3__45__cpo6cbeginE:
	.zero		1
	.type		_ZN41_INTERNAL_d4c0d89d_4_k_cu_c074d407_2771926thrust24THRUST_300001_SM_1000_NS12placeholders2_6E,@object
	.size		_ZN41_INTERNAL_d4c0d89d_4_k_cu_c074d407_2771926thrust24THRUST_300001_SM_1000_NS12placeholders2_6E,(_ZN41_INTERNAL_d4c0d89d_4_k_cu_c074d407_2771924cuda3std3__45__cpo7crbeginE - _ZN41_INTERNAL_d4c0d89d_4_k_cu_c074d407_2771926thrust24THRUST_300001_SM_1000_NS12placeholders2_6E)
_ZN41_INTERNAL_d4c0d89d_4_k_cu_c074d407_2771926thrust24THRUST_300001_SM_1000_NS12placeholders2_6E:
	.zero		1
	.type		_ZN41_INTERNAL_d4c0d89d_4_k_cu_c074d407_2771924cuda3std3__45__cpo7crbeginE,@object
	.size		_ZN41_INTERNAL_d4c0d89d_4_k_cu_c074d407_2771924cuda3std3__45__cpo7crbeginE,(_ZN41_INTERNAL_d4c0d89d_4_k_cu_c074d407_2771924cuda3std6ranges3__45__cpo4nextE - _ZN41_INTERNAL_d4c0d89d_4_k_cu_c074d407_2771924cuda3std3__45__cpo7crbeginE)
_ZN41_INTERNAL_d4c0d89d_4_k_cu_c074d407_2771924cuda3std3__45__cpo7crbeginE:
	.zero		1
	.type		_ZN41_INTERNAL_d4c0d89d_4_k_cu_c074d407_2771924cuda3std6ranges3__45__cpo4nextE,@object
	.size		_ZN41_INTERNAL_d4c0d89d_4_k_cu_c074d407_2771924cuda3std6ranges3__45__cpo4nextE,(_ZN41_INTERNAL_d4c0d89d_4_k_cu_c074d407_2771924cuda3std6ranges3__45__cpo4swapE - _ZN41_INTERNAL_d4c0d89d_4_k_cu_c074d407_2771924cuda3std6ranges3__45__cpo4nextE)
_ZN41_INTERNAL_d4c0d89d_4_k_cu_c074d407_2771924cuda3std6ranges3__45__cpo4nextE:
	.zero		1
	.type		_ZN41_INTERNAL_d4c0d89d_4_k_cu_c074d407_2771924cuda3std6ranges3__45__cpo4swapE,@object
	.size		_ZN41_INTERNAL_d4c0d89d_4_k_cu_c074d407_2771924cuda3std6ranges3__45__cpo4swapE,(_ZN41_INTERNAL_d4c0d89d_4_k_cu_c074d407_2771926thrust24THRUST_300001_SM_1000_NS8cuda_cub10par_nosyncE - _ZN41_INTERNAL_d4c0d89d_4_k_cu_c074d407_2771924cuda3std6ranges3__45__cpo4swapE)
_ZN41_INTERNAL_d4c0d89d_4_k_cu_c074d407_2771924cuda3std6ranges3__45__cpo4swapE:
	.zero		1
	.type		_ZN41_INTERNAL_d4c0d89d_4_k_cu_c074d407_2771926thrust24THRUST_300001_SM_1000_NS8cuda_cub10par_nosyncE,@object
	.size		_ZN41_INTERNAL_d4c0d89d_4_k_cu_c074d407_2771926thrust24THRUST_300001_SM_1000_NS8cuda_cub10par_nosyncE,(_ZN41_INTERNAL_d4c0d89d_4_k_cu_c074d407_2771926thrust24THRUST_300001_SM_1000_NS3seqE - _ZN41_INTERNAL_d4c0d89d_4_k_cu_c074d407_2771926thrust24THRUST_300001_SM_1000_NS8cuda_cub10par_nosyncE)
_ZN41_INTERNAL_d4c0d89d_4_k_cu_c074d407_2771926thrust24THRUST_300001_SM_1000_NS8cuda_cub10par_nosyncE:
	.zero		1
	.type		_ZN41_INTERNAL_d4c0d89d_4_k_cu_c074d407_2771926thrust24THRUST_300001_SM_1000_NS3seqE,@object
	.size		_ZN41_INTERNAL_d4c0d89d_4_k_cu_c074d407_2771926thrust24THRUST_300001_SM_1000_NS3seqE,(_ZN41_INTERNAL_d4c0d89d_4_k_cu_c074d407_2771924cuda3std3__420unreachable_sentinelE - _ZN41_INTERNAL_d4c0d89d_4_k_cu_c074d407_2771926thrust24THRUST_300001_SM_1000_NS3seqE)
_ZN41_INTERNAL_d4c0d89d_4_k_cu_c074d407_2771926thrust24THRUST_300001_SM_1000_NS3seqE:
	.zero		1
	.type		_ZN41_INTERNAL_d4c0d89d_4_k_cu_c074d407_2771924cuda3std3__420unreachable_sentinelE,@object
	.size		_ZN41_INTERNAL_d4c0d89d_4_k_cu_c074d407_2771924cuda3std3__420unreachable_sentinelE,(_ZN41_INTERNAL_d4c0d89d_4_k_cu_c074d407_2771924cuda3std6ranges3__45__cpo5ssizeE - _ZN41_INTERNAL_d4c0d89d_4_k_cu_c074d407_2771924cuda3std3__420unreachable_sentinelE)
_ZN41_INTERNAL_d4c0d89d_4_k_cu_c074d407_2771924cuda3std3__420unreachable_sentinelE:
	.zero		1
	.type		_ZN41_INTERNAL_d4c0d89d_4_k_cu_c074d407_2771924cuda3std6ranges3__45__cpo5ssizeE,@object
	.size		_ZN41_INTERNAL_d4c0d89d_4_k_cu_c074d407_2771924cuda3std6ranges3__45__cpo5ssizeE,(_ZN41_INTERNAL_d4c0d89d_4_k_cu_c074d407_2771926thrust24THRUST_300001_SM_1000_NS12placeholders2_3E - _ZN41_INTERNAL_d4c0d89d_4_k_cu_c074d407_2771924cuda3std6ranges3__45__cpo5ssizeE)
_ZN41_INTERNAL_d4c0d89d_4_k_cu_c074d407_2771924cuda3std6ranges3__45__cpo5ssizeE:
	.zero		1
	.type		_ZN41_INTERNAL_d4c0d89d_4_k_cu_c074d407_2771926thrust24THRUST_300001_SM_1000_NS12placeholders2_3E,@object
	.size		_ZN41_INTERNAL_d4c0d89d_4_k_cu_c074d407_2771926thrust24THRUST_300001_SM_1000_NS12placeholders2_3E,(_ZN41_INTERNAL_d4c0d89d_4_k_cu_c074d407_2771924cuda3std3__45__cpo4cendE - _ZN41_INTERNAL_d4c0d89d_4_k_cu_c074d407_2771926thrust24THRUST_300001_SM_1000_NS12placeholders2_3E)
_ZN41_INTERNAL_d4c0d89d_4_k_cu_c074d407_2771926thrust24THRUST_300001_SM_1000_NS12placeholders2_3E:
	.zero		1
	.type		_ZN41_INTERNAL_d4c0d89d_4_k_cu_c074d407_2771924cuda3std3__45__cpo4cendE,@object
	.size		_ZN41_INTERNAL_d4c0d89d_4_k_cu_c074d407_2771924cuda3std3__45__cpo4cendE,(_ZN41_INTERNAL_d4c0d89d_4_k_cu_c074d407_2771924cuda3std6ranges3__45__cpo4cendE - _ZN41_INTERNAL_d4c0d89d_4_k_cu_c074d407_2771924cuda3std3__45__cpo4cendE)
_ZN41_INTERNAL_d4c0d89d_4_k_cu_c074d407_2771924cuda3std3__45__cpo4cendE:
	.zero		1
	.type		_ZN41_INTERNAL_d4c0d89d_4_k_cu_c074d407_2771924cuda3std6ranges3__45__cpo4cendE,@object
	.size		_ZN41_INTERNAL_d4c0d89d_4_k_cu_c074d407_2771924cuda3std6ranges3__45__cpo4cendE,(_ZN41_INTERNAL_d4c0d89d_4_k_cu_c074d407_2771926thrust24THRUST_300001_SM_1000_NS12placeholders2_7E - _ZN41_INTERNAL_d4c0d89d_4_k_cu_c074d407_2771924cuda3std6ranges3__45__cpo4cendE)
_ZN41_INTERNAL_d4c0d89d_4_k_cu_c074d407_2771924cuda3std6ranges3__45__cpo4cendE:
	.zero		1
	.type		_ZN41_INTERNAL_d4c0d89d_4_k_cu_c074d407_2771926thrust24THRUST_300001_SM_1000_NS12placeholders2_7E,@object
	.size		_ZN41_INTERNAL_d4c0d89d_4_k_cu_c074d407_2771926thrust24THRUST_300001_SM_1000_NS12placeholders2_7E,(_ZN41_INTERNAL_d4c0d89d_4_k_cu_c074d407_2771924cuda3std3__45__cpo5crendE - _ZN41_INTERNAL_d4c0d89d_4_k_cu_c074d407_2771926thrust24THRUST_300001_SM_1000_NS12placeholders2_7E)
_ZN41_INTERNAL_d4c0d89d_4_k_cu_c074d407_2771926thrust24THRUST_300001_SM_1000_NS12placeholders2_7E:
	.zero		1
	.type		_ZN41_INTERNAL_d4c0d89d_4_k_cu_c074d407_2771924cuda3std3__45__cpo5crendE,@object
	.size		_ZN41_INTERNAL_d4c0d89d_4_k_cu_c074d407_2771924cuda3std3__45__cpo5crendE,(_ZN41_INTERNAL_d4c0d89d_4_k_cu_c074d407_2771924cuda3std6ranges3__45__cpo4prevE - _ZN41_INTERNAL_d4c0d89d_4_k_cu_c074d407_2771924cuda3std3__45__cpo5crendE)
_ZN41_INTERNAL_d4c0d89d_4_k_cu_c074d407_2771924cuda3std3__45__cpo5crendE:
	.zero		1
	.type		_ZN41_INTERNAL_d4c0d89d_4_k_cu_c074d407_2771924cuda3std6ranges3__45__cpo4prevE,@object
	.size		_ZN41_INTERNAL_d4c0d89d_4_k_cu_c074d407_2771924cuda3std6ranges3__45__cpo4prevE,(_ZN41_INTERNAL_d4c0d89d_4_k_cu_c074d407_2771924cuda3std6ranges3__45__cpo9iter_moveE - _ZN41_INTERNAL_d4c0d89d_4_k_cu_c074d407_2771924cuda3std6ranges3__45__cpo4prevE)
_ZN41_INTERNAL_d4c0d89d_4_k_cu_c074d407_2771924cuda3std6ranges3__45__cpo4prevE:
	.zero		1
	.type		_ZN41_INTERNAL_d4c0d89d_4_k_cu_c074d407_2771924cuda3std6ranges3__45__cpo9iter_moveE,@object
	.size		_ZN41_INTERNAL_d4c0d89d_4_k_cu_c074d407_2771924cuda3std6ranges3__45__cpo9iter_moveE,(_ZN41_INTERNAL_d4c0d89d_4_k_cu_c074d407_2771926thrust24THRUST_300001_SM_1000_NS6system6detail10sequential3seqE - _ZN41_INTERNAL_d4c0d89d_4_k_cu_c074d407_2771924cuda3std6ranges3__45__cpo9iter_moveE)
_ZN41_INTERNAL_d4c0d89d_4_k_cu_c074d407_2771924cuda3std6ranges3__45__cpo9iter_moveE:
	.zero		1
	.type		_ZN41_INTERNAL_d4c0d89d_4_k_cu_c074d407_2771926thrust24THRUST_300001_SM_1000_NS6system6detail10sequential3seqE,@object
	.size		_ZN41_INTERNAL_d4c0d89d_4_k_cu_c074d407_2771926thrust24THRUST_300001_SM_1000_NS6system6detail10sequential3seqE,(_ZN41_INTERNAL_d4c0d89d_4_k_cu_c074d407_2771926thrust24THRUST_300001_SM_1000_NS12placeholders2_9E - _ZN41_INTERNAL_d4c0d89d_4_k_cu_c074d407_2771926thrust24THRUST_300001_SM_1000_NS6system6detail10sequential3seqE)
_ZN41_INTERNAL_d4c0d89d_4_k_cu_c074d407_2771926thrust24THRUST_300001_SM_1000_NS6system6detail10sequential3seqE:
	.zero		1
	.type		_ZN41_INTERNAL_d4c0d89d_4_k_cu_c074d407_2771926thrust24THRUST_300001_SM_1000_NS12placeholders2_9E,@object
	.size		_ZN41_INTERNAL_d4c0d89d_4_k_cu_c074d407_2771926thrust24THRUST_300001_SM_1000_NS12placeholders2_9E,(_ZN41_INTERNAL_d4c0d89d_4_k_cu_c074d407_2771924cuda3std3__419piecewise_constructE - _ZN41_INTERNAL_d4c0d89d_4_k_cu_c074d407_2771926thrust24THRUST_300001_SM_1000_NS12placeholders2_9E)
_ZN41_INTERNAL_d4c0d89d_4_k_cu_c074d407_2771926thrust24THRUST_300001_SM_1000_NS12placeholders2_9E:
	.zero		1
	.type		_ZN41_INTERNAL_d4c0d89d_4_k_cu_c074d407_2771924cuda3std3__419piecewise_constructE,@object
	.size		_ZN41_INTERNAL_d4c0d89d_4_k_cu_c074d407_2771924cuda3std3__419piecewise_constructE,(_ZN41_INTERNAL_d4c0d89d_4_k_cu_c074d407_2771924cuda3std6ranges3__45__cpo5cdataE - _ZN41_INTERNAL_d4c0d89d_4_k_cu_c074d407_2771924cuda3std3__419piecewise_constructE)
_ZN41_INTERNAL_d4c0d89d_4_k_cu_c074d407_2771924cuda3std3__419piecewise_constructE:
	.zero		1
	.type		_ZN41_INTERNAL_d4c0d89d_4_k_cu_c074d407_2771924cuda3std6ranges3__45__cpo5cdataE,@object
	.size		_ZN41_INTERNAL_d4c0d89d_4_k_cu_c074d407_2771924cuda3std6ranges3__45__cpo5cdataE,(_ZN41_INTERNAL_d4c0d89d_4_k_cu_c074d407_2771926thrust24THRUST_300001_SM_1000_NS12placeholders2_1E - _ZN41_INTERNAL_d4c0d89d_4_k_cu_c074d407_2771924cuda3std6ranges3__45__cpo5cdataE)
_ZN41_INTERNAL_d4c0d89d_4_k_cu_c074d407_2771924cuda3std6ranges3__45__cpo5cdataE:
	.zero		1
	.type		_ZN41_INTERNAL_d4c0d89d_4_k_cu_c074d407_2771926thrust24THRUST_300001_SM_1000_NS12placeholders2_1E,@object
	.size		_ZN41_INTERNAL_d4c0d89d_4_k_cu_c074d407_2771926thrust24THRUST_300001_SM_1000_NS12placeholders2_1E,(_ZN41_INTERNAL_d4c0d89d_4_k_cu_c074d407_2771924cuda3std3__45__cpo3endE - _ZN41_INTERNAL_d4c0d89d_4_k_cu_c074d407_2771926thrust24THRUST_300001_SM_1000_NS12placeholders2_1E)
_ZN41_INTERNAL_d4c0d89d_4_k_cu_c074d407_2771926thrust24THRUST_300001_SM_1000_NS12placeholders2_1E:
	.zero		1
	.type		_ZN41_INTERNAL_d4c0d89d_4_k_cu_c074d407_2771924cuda3std3__45__cpo3endE,@object
	.size		_ZN41_INTERNAL_d4c0d89d_4_k_cu_c074d407_2771924cuda3std3__45__cpo3endE,(_ZN41_INTERNAL_d4c0d89d_4_k_cu_c074d407_2771924cuda3std6ranges3__45__cpo3endE - _ZN41_INTERNAL_d4c0d89d_4_k_cu_c074d407_2771924cuda3std3__45__cpo3endE)
_ZN41_INTERNAL_d4c0d89d_4_k_cu_c074d407_2771924cuda3std3__45__cpo3endE:
	.zero		1
	.type		_ZN41_INTERNAL_d4c0d89d_4_k_cu_c074d407_2771924cuda3std6ranges3__45__cpo3endE,@object
	.size		_ZN41_INTERNAL_d4c0d89d_4_k_cu_c074d407_2771924cuda3std6ranges3__45__cpo3endE,(_ZN41_INTERNAL_d4c0d89d_4_k_cu_c074d407_2771926thrust24THRUST_300001_SM_1000_NS12placeholders2_5E - _ZN41_INTERNAL_d4c0d89d_4_k_cu_c074d407_2771924cuda3std6ranges3__45__cpo3endE)
_ZN41_INTERNAL_d4c0d89d_4_k_cu_c074d407_2771924cuda3std6ranges3__45__cpo3endE:
	.zero		1
	.type		_ZN41_INTERNAL_d4c0d89d_4_k_cu_c074d407_2771926thrust24THRUST_300001_SM_1000_NS12placeholders2_5E,@object
	.size		_ZN41_INTERNAL_d4c0d89d_4_k_cu_c074d407_2771926thrust24THRUST_300001_SM_1000_NS12placeholders2_5E,(_ZN41_INTERNAL_d4c0d89d_4_k_cu_c074d407_2771924cuda3std3__45__cpo4rendE - _ZN41_INTERNAL_d4c0d89d_4_k_cu_c074d407_2771926thrust24THRUST_300001_SM_1000_NS12placeholders2_5E)
_ZN41_INTERNAL_d4c0d89d_4_k_cu_c074d407_2771926thrust24THRUST_300001_SM_1000_NS12placeholders2_5E:
	.zero		1
	.type		_ZN41_INTERNAL_d4c0d89d_4_k_cu_c074d407_2771924cuda3std3__45__cpo4rendE,@object
	.size		_ZN41_INTERNAL_d4c0d89d_4_k_cu_c074d407_2771924cuda3std3__45__cpo4rendE,(_ZN41_INTERNAL_d4c0d89d_4_k_cu_c074d407_2771924cuda3std6ranges3__45__cpo9iter_swapE - _ZN41_INTERNAL_d4c0d89d_4_k_cu_c074d407_2771924cuda3std3__45__cpo4rendE)
_ZN41_INTERNAL_d4c0d89d_4_k_cu_c074d407_2771924cuda3std3__45__cpo4rendE:
	.zero		1
	.type		_ZN41_INTERNAL_d4c0d89d_4_k_cu_c074d407_2771924cuda3std6ranges3__45__cpo9iter_swapE,@object
	.size		_ZN41_INTERNAL_d4c0d89d_4_k_cu_c074d407_2771924cuda3std6ranges3__45__cpo9iter_swapE,(_ZN41_INTERNAL_d4c0d89d_4_k_cu_c074d407_2771924cuda3std3__48unexpectE - _ZN41_INTERNAL_d4c0d89d_4_k_cu_c074d407_2771924cuda3std6ranges3__45__cpo9iter_swapE)
_ZN41_INTERNAL_d4c0d89d_4_k_cu_c074d407_2771924cuda3std6ranges3__45__cpo9iter_swapE:
	.zero		1
	.type		_ZN41_INTERNAL_d4c0d89d_4_k_cu_c074d407_2771924cuda3std3__48unexpectE,@object
	.size		_ZN41_INTERNAL_d4c0d89d_4_k_cu_c074d407_2771924cuda3std3__48unexpectE,(_ZN41_INTERNAL_d4c0d89d_4_k_cu_c074d407_2771926thrust24THRUST_300001_SM_1000_NS8cuda_cub3parE - _ZN41_INTERNAL_d4c0d89d_4_k_cu_c074d407_2771924cuda3std3__48unexpectE)
_ZN41_INTERNAL_d4c0d89d_4_k_cu_c074d407_2771924cuda3std3__48unexpectE:
	.zero		1
	.type		_ZN41_INTERNAL_d4c0d89d_4_k_cu_c074d407_2771926thrust24THRUST_300001_SM_1000_NS8cuda_cub3parE,@object
	.size		_ZN41_INTERNAL_d4c0d89d_4_k_cu_c074d407_2771926thrust24THRUST_300001_SM_1000_NS8cuda_cub3parE,(.L_38 - _ZN41_INTERNAL_d4c0d89d_4_k_cu_c074d407_2771926thrust24THRUST_300001_SM_1000_NS8cuda_cub3parE)
_ZN41_INTERNAL_d4c0d89d_4_k_cu_c074d407_2771926thrust24THRUST_300001_SM_1000_NS8cuda_cub3parE:
	.zero		1
.L_38:


//--------------------- .nv.constant0._ZN3cub18CUB_300001_SM_10006detail11EmptyKernelIvEEvv --------------------------
	.section	.nv.constant0._ZN3cub18CUB_300001_SM_10006detail11EmptyKernelIvEEvv,"a",@progbits
	.sectionflags	@""
	.align	4
.nv.constant0._ZN3cub18CUB_300001_SM_10006detail11EmptyKernelIvEEvv:
	.zero		896


//--------------------- SYMBOLS --------------------------

	.type		.nv.reservedSmem.offset0,@object
	.size		.nv.reservedSmem.offset0,0x4
